//
// Generated by NVIDIA NVVM Compiler
//
// Compiler Build ID: CL-36424714
// Cuda compilation tools, release 13.0, V13.0.88
// Based on NVVM 20.0.0
//

.version 9.0
.target sm_100
.address_size 64

	// .globl	_Z26colortoGrayscaleConvertionPhS_ii

.visible .entry _Z26colortoGrayscaleConvertionPhS_ii(
	.param .u64 .ptr .align 1 _Z26colortoGrayscaleConvertionPhS_ii_param_0,
	.param .u64 .ptr .align 1 _Z26colortoGrayscaleConvertionPhS_ii_param_1,
	.param .u32 _Z26colortoGrayscaleConvertionPhS_ii_param_2,
	.param .u32 _Z26colortoGrayscaleConvertionPhS_ii_param_3
)
{
	.reg .pred 	%p<4>;
	.reg .b16 	%rs<4>;
	.reg .b32 	%r<16>;
	.reg .b32 	%f<7>;
	.reg .b64 	%rd<9>;

	ld.param.u64 	%rd1, [_Z26colortoGrayscaleConvertionPhS_ii_param_0];
	ld.param.u64 	%rd2, [_Z26colortoGrayscaleConvertionPhS_ii_param_1];
	ld.param.u32 	%r3, [_Z26colortoGrayscaleConvertionPhS_ii_param_2];
	ld.param.u32 	%r4, [_Z26colortoGrayscaleConvertionPhS_ii_param_3];
	mov.u32 	%r6, %ctaid.x;
	mov.u32 	%r7, %ntid.x;
	mov.u32 	%r8, %tid.x;
	mad.lo.s32 	%r1, %r6, %r7, %r8;
	mov.u32 	%r9, %ctaid.y;
	mov.u32 	%r10, %ntid.y;
	mov.u32 	%r11, %tid.y;
	mad.lo.s32 	%r12, %r9, %r10, %r11;
	setp.ge.s32 	%p1, %r1, %r3;
	setp.ge.s32 	%p2, %r12, %r4;
	or.pred  	%p3, %p1, %p2;
	@%p3 bra 	$L__BB0_2;
	cvta.to.global.u64 	%rd3, %rd2;
	cvta.to.global.u64 	%rd4, %rd1;
	mad.lo.s32 	%r13, %r3, %r12, %r1;
	mul.lo.s32 	%r14, %r13, 3;
	cvt.s64.s32 	%rd5, %r14;
	add.s64 	%rd6, %rd3, %rd5;
	ld.global.u8 	%rs1, [%rd6];
	ld.global.u8 	%rs2, [%rd6+1];
	ld.global.u8 	%rs3, [%rd6+2];
	cvt.rn.f32.u16 	%f1, %rs1;
	cvt.rn.f32.u16 	%f2, %rs2;
	mul.f32 	%f3, %f2, 0f3F3851EC;
	fma.rn.f32 	%f4, %f1, 0f3E570A3D, %f3;
	cvt.rn.f32.u16 	%f5, %rs3;
	fma.rn.f32 	%f6, %f5, 0f3D8F5C29, %f4;
	cvt.rzi.u32.f32 	%r15, %f6;
	cvt.s64.s32 	%rd7, %r13;
	add.s64 	%rd8, %rd4, %rd7;
	st.global.u8 	[%rd8], %r15;
$L__BB0_2:
	ret;

}
	// .globl	_Z10blurKernelPhS_ii
.visible .entry _Z10blurKernelPhS_ii(
	.param .u64 .ptr .align 1 _Z10blurKernelPhS_ii_param_0,
	.param .u64 .ptr .align 1 _Z10blurKernelPhS_ii_param_1,
	.param .u32 _Z10blurKernelPhS_ii_param_2,
	.param .u32 _Z10blurKernelPhS_ii_param_3
)
{
	.reg .pred 	%p<32>;
	.reg .b16 	%rs<4>;
	.reg .b32 	%r<86>;
	.reg .b64 	%rd<23>;

	ld.param.u64 	%rd6, [_Z10blurKernelPhS_ii_param_0];
	ld.param.u64 	%rd7, [_Z10blurKernelPhS_ii_param_1];
	ld.param.u32 	%r42, [_Z10blurKernelPhS_ii_param_2];
	ld.param.u32 	%r44, [_Z10blurKernelPhS_ii_param_3];
	cvta.to.global.u64 	%rd1, %rd7;
	mov.u32 	%r45, %ctaid.x;
	mov.u32 	%r46, %ntid.x;
	mov.u32 	%r47, %tid.x;
	mad.lo.s32 	%r1, %r45, %r46, %r47;
	mov.u32 	%r48, %ctaid.y;
	mov.u32 	%r49, %ntid.y;
	mov.u32 	%r50, %tid.y;
	mad.lo.s32 	%r51, %r48, %r49, %r50;
	setp.ge.s32 	%p5, %r1, %r42;
	setp.ge.s32 	%p6, %r51, %r44;
	or.pred  	%p7, %p5, %p6;
	@%p7 bra 	$L__BB1_20;
	setp.lt.s32 	%p8, %r1, 1;
	setp.eq.s32 	%p9, %r51, 0;
	add.s32 	%r3, %r51, -1;
	mul.lo.s32 	%r4, %r3, %r42;
	cvt.s64.s32 	%rd2, %r1;
	cvt.s64.s32 	%rd8, %r4;
	add.s64 	%rd9, %rd8, %rd2;
	add.s64 	%rd3, %rd1, %rd9;
	mov.b32 	%r70, 0;
	or.pred  	%p10, %p8, %p9;
	mov.u32 	%r71, %r70;
	@%p10 bra 	$L__BB1_3;
	ld.global.u8 	%r70, [%rd3+-1];
	mov.b32 	%r71, 1;
$L__BB1_3:
	setp.lt.s32 	%p11, %r1, 1;
	mul.lo.s32 	%r8, %r51, %r42;
	cvt.s64.s32 	%rd10, %r8;
	add.s64 	%rd11, %rd10, %rd2;
	add.s64 	%rd4, %rd1, %rd11;
	@%p11 bra 	$L__BB1_5;
	ld.global.u8 	%r54, [%rd4+-1];
	add.s32 	%r70, %r70, %r54;
	add.s32 	%r71, %r71, 1;
$L__BB1_5:
	setp.lt.s32 	%p12, %r1, 1;
	add.s32 	%r55, %r51, 1;
	setp.lt.u32 	%p1, %r55, %r44;
	not.pred 	%p14, %p1;
	mad.lo.s32 	%r13, %r42, %r51, %r42;
	cvt.s64.s32 	%rd12, %r13;
	add.s64 	%rd13, %rd12, %rd2;
	add.s64 	%rd5, %rd1, %rd13;
	or.pred  	%p15, %p12, %p14;
	@%p15 bra 	$L__BB1_7;
	ld.global.u8 	%r56, [%rd5+-1];
	add.s32 	%r70, %r70, %r56;
	add.s32 	%r71, %r71, 1;
$L__BB1_7:
	setp.lt.s32 	%p16, %r1, 0;
	setp.ge.u32 	%p17, %r3, %r44;
	or.pred  	%p18, %p16, %p17;
	@%p18 bra 	$L__BB1_9;
	add.s32 	%r57, %r4, %r1;
	cvt.s64.s32 	%rd14, %r57;
	add.s64 	%rd15, %rd1, %rd14;
	ld.global.u8 	%r58, [%rd15];
	add.s32 	%r70, %r70, %r58;
	add.s32 	%r71, %r71, 1;
$L__BB1_9:
	setp.lt.s32 	%p20, %r1, 0;
	mov.pred 	%p30, 0;
	@%p20 bra 	$L__BB1_11;
	add.s32 	%r59, %r8, %r1;
	cvt.s64.s32 	%rd16, %r59;
	add.s64 	%rd17, %rd1, %rd16;
	ld.global.u8 	%r60, [%rd17];
	add.s32 	%r70, %r70, %r60;
	add.s32 	%r71, %r71, 1;
	mov.pred 	%p30, %p1;
$L__BB1_11:
	not.pred 	%p21, %p30;
	@%p21 bra 	$L__BB1_13;
	add.s32 	%r61, %r13, %r1;
	cvt.s64.s32 	%rd18, %r61;
	add.s64 	%rd19, %rd1, %rd18;
	ld.global.u8 	%r62, [%rd19];
	add.s32 	%r70, %r70, %r62;
	add.s32 	%r71, %r71, 1;
$L__BB1_13:
	setp.ge.u32 	%p22, %r3, %r44;
	add.s32 	%r63, %r1, 1;
	setp.gt.s32 	%p23, %r1, -2;
	setp.lt.s32 	%p24, %r63, %r42;
	and.pred  	%p3, %p23, %p24;
	not.pred 	%p25, %p3;
	or.pred  	%p26, %p25, %p22;
	@%p26 bra 	$L__BB1_15;
	ld.global.u8 	%r64, [%rd3+1];
	add.s32 	%r70, %r70, %r64;
	add.s32 	%r71, %r71, 1;
$L__BB1_15:
	mov.pred 	%p31, 0;
	@%p25 bra 	$L__BB1_17;
	ld.global.u8 	%r65, [%rd4+1];
	add.s32 	%r70, %r70, %r65;
	add.s32 	%r71, %r71, 1;
	mov.pred 	%p31, %p1;
$L__BB1_17:
	not.pred 	%p29, %p31;
	@%p29 bra 	$L__BB1_19;
	ld.global.u8 	%r66, [%rd5+1];
	add.s32 	%r70, %r70, %r66;
	add.s32 	%r71, %r71, 1;
$L__BB1_19:
	cvt.u16.u32 	%rs1, %r70;
	cvt.u16.u32 	%rs2, %r71;
	div.u16 	%rs3, %rs1, %rs2;
	add.s32 	%r67, %r8, %r1;
	cvt.s64.s32 	%rd20, %r67;
	cvta.to.global.u64 	%rd21, %rd6;
	add.s64 	%rd22, %rd21, %rd20;
	st.global.u8 	[%rd22], %rs3;
$L__BB1_20:
	ret;

}


// ===== COMPILED SASS (sm_100) =====

	.target	sm_100

	.elftype	@"ET_EXEC"


//--------------------- .note.nv.tkinfo           --------------------------
	.section	.note.nv.tkinfo,"",@"SHT_NOTE"
	.sectionflags	@"SHF_NOTE_NV_TKINFO"
	.tkinfo
        /*0018*/ 	.word	0x00000002
        /*0030*/ 	.string	""
        /*0030*/ 	.string	"ptxas"
        /*0030*/ 	.string	"Cuda compilation tools, release 13.0, V13.0.88"
        /*0030*/ 	.string	"Build cuda_13.0.r13.0/compiler.36424714_0"
        /*0030*/ 	.string	"-arch sm_100 -m 64 "



//--------------------- .note.nv.cuinfo           --------------------------
	.section	.note.nv.cuinfo,"",@"SHT_NOTE"
	.sectionflags	@"SHF_NOTE_NV_CUINFO"
        /*0018*/ 	.short	0x0002
        /*001a*/ 	.short	0x0064
        /*001c*/ 	.short	0x0082
	.zero		2


//--------------------- .nv.info                  --------------------------
	.section	.nv.info,"",@"SHT_CUDA_INFO"
	.align	4


	//----- nvinfo : EIATTR_REGCOUNT
	.align		4
        /*0000*/ 	.byte	0x04, 0x2f
        /*0002*/ 	.short	(.L_1 - .L_0)
	.align		4
.L_0:
        /*0004*/ 	.word	index@(_Z26colortoGrayscaleConvertionPhS_ii)
        /*0008*/ 	.word	0x0000000a


	//----- nvinfo : EIATTR_FRAME_SIZE
	.align		4
.L_1:
        /*000c*/ 	.byte	0x04, 0x11
        /*000e*/ 	.short	(.L_3 - .L_2)
	.align		4
.L_2:
        /*0010*/ 	.word	index@(_Z26colortoGrayscaleConvertionPhS_ii)
        /*0014*/ 	.word	0x00000000


	//----- nvinfo : EIATTR_REGCOUNT
	.align		4
.L_3:
        /*0018*/ 	.byte	0x04, 0x2f
        /*001a*/ 	.short	(.L_5 - .L_4)
	.align		4
.L_4:
        /*001c*/ 	.word	index@(_Z10blurKernelPhS_ii)
        /*0020*/ 	.word	0x00000017


	//----- nvinfo : EIATTR_FRAME_SIZE
	.align		4
.L_5:
        /*0024*/ 	.byte	0x04, 0x11
        /*0026*/ 	.short	(.L_7 - .L_6)
	.align		4
.L_6:
        /*0028*/ 	.word	index@($__internal_0_$__cuda_sm20_div_u16)
        /*002c*/ 	.word	0x00000000


	//----- nvinfo : EIATTR_FRAME_SIZE
	.align		4
.L_7:
        /*0030*/ 	.byte	0x04, 0x11
        /*0032*/ 	.short	(.L_9 - .L_8)
	.align		4
.L_8:
        /*0034*/ 	.word	index@(_Z10blurKernelPhS_ii)
        /*0038*/ 	.word	0x00000000


	//----- nvinfo : EIATTR_MIN_STACK_SIZE
	.align		4
.L_9:
        /*003c*/ 	.byte	0x04, 0x12
        /*003e*/ 	.short	(.L_11 - .L_10)
	.align		4
.L_10:
        /*0040*/ 	.word	index@(_Z10blurKernelPhS_ii)
        /*0044*/ 	.word	0x00000000


	//----- nvinfo : EIATTR_MIN_STACK_SIZE
	.align		4
.L_11:
        /*0048*/ 	.byte	0x04, 0x12
        /*004a*/ 	.short	(.L_13 - .L_12)
	.align		4
.L_12:
        /*004c*/ 	.word	index@(_Z26colortoGrayscaleConvertionPhS_ii)
        /*0050*/ 	.word	0x00000000
.L_13:


//--------------------- .nv.compat                --------------------------
	.section	.nv.compat,"",@"SHT_CUDA_COMPAT_INFO"
	.align	4
        /*0000*/ 	.byte	0x02, 0x09, 0x00, 0x00, 0x02, 0x02, 0x01, 0x00, 0x02, 0x05, 0x05, 0x00, 0x03, 0x07, 0x01, 0x01
        /*0010*/ 	.byte	0x02, 0x03, 0x00, 0x00, 0x02, 0x06, 0x01, 0x00, 0x04, 0x0b, 0x08, 0x00, 0x01, 0x00, 0x00, 0x00
        /*0020*/ 	.byte	0x00, 0x00, 0x00, 0x00


//--------------------- .nv.info._Z10blurKernelPhS_ii --------------------------
	.section	.nv.info._Z10blurKernelPhS_ii,"",@"SHT_CUDA_INFO"
	.sectionflags	@""
	.align	4


	//----- nvinfo : EIATTR_CUDA_API_VERSION
	.align		4
        /*0000*/ 	.byte	0x04, 0x37
        /*0002*/ 	.short	(.L_15 - .L_14)
.L_14:
        /*0004*/ 	.word	0x00000082


	//----- nvinfo : EIATTR_KPARAM_INFO
	.align		4
.L_15:
        /*0008*/ 	.byte	0x04, 0x17
        /*000a*/ 	.short	(.L_17 - .L_16)
.L_16:
        /*000c*/ 	.word	0x00000000
        /*0010*/ 	.short	0x0003
        /*0012*/ 	.short	0x0014
        /*0014*/ 	.byte	0x00, 0xf0, 0x11, 0x00


	//----- nvinfo : EIATTR_KPARAM_INFO
	.align		4
.L_17:
        /*0018*/ 	.byte	0x04, 0x17
        /*001a*/ 	.short	(.L_19 - .L_18)
.L_18:
        /*001c*/ 	.word	0x00000000
        /*0020*/ 	.short	0x0002
        /*0022*/ 	.short	0x0010
        /*0024*/ 	.byte	0x00, 0xf0, 0x11, 0x00


	//----- nvinfo : EIATTR_KPARAM_INFO
	.align		4
.L_19:
        /*0028*/ 	.byte	0x04, 0x17
        /*002a*/ 	.short	(.L_21 - .L_20)
.L_20:
        /*002c*/ 	.word	0x00000000
        /*0030*/ 	.short	0x0001
        /*0032*/ 	.short	0x0008
        /*0034*/ 	.byte	0x00, 0xf5, 0x21, 0x00


	//----- nvinfo : EIATTR_KPARAM_INFO
	.align		4
.L_21:
        /*0038*/ 	.byte	0x04, 0x17
        /*003a*/ 	.short	(.L_23 - .L_22)
.L_22:
        /*003c*/ 	.word	0x00000000
        /*0040*/ 	.short	0x0000
        /*0042*/ 	.short	0x0000
        /*0044*/ 	.byte	0x00, 0xf5, 0x21, 0x00


	//----- nvinfo : EIATTR_SPARSE_MMA_MASK
	.align		4
.L_23:
        /*0048*/ 	.byte	0x03, 0x50
        /*004a*/ 	.short	0x0000


	//----- nvinfo : EIATTR_MAXREG_COUNT
	.align		4
        /*004c*/ 	.byte	0x03, 0x1b
        /*004e*/ 	.short	0x00ff


	//----- nvinfo : EIATTR_MERCURY_ISA_VERSION
	.align		4
        /*0050*/ 	.byte	0x03, 0x5f
        /*0052*/ 	.short	0x0101


	//----- nvinfo : EIATTR_VRC_CTA_INIT_COUNT
	.align		4
        /*0054*/ 	.byte	0x02, 0x4a
	.zero		1
	.zero		1


	//----- nvinfo : EIATTR_EXIT_INSTR_OFFSETS
	.align		4
        /*0058*/ 	.byte	0x04, 0x1c
        /*005a*/ 	.short	(.L_25 - .L_24)


	//   ....[0]....
.L_24:
        /*005c*/ 	.word	0x000000c0


	//   ....[1]....
        /*0060*/ 	.word	0x000005d0


	//----- nvinfo : EIATTR_CRS_STACK_SIZE
	.align		4
.L_25:
        /*0064*/ 	.byte	0x04, 0x1e
        /*0066*/ 	.short	(.L_27 - .L_26)
.L_26:
        /*0068*/ 	.word	0x00000000


	//----- nvinfo : EIATTR_CBANK_PARAM_SIZE
	.align		4
.L_27:
        /*006c*/ 	.byte	0x03, 0x19
        /*006e*/ 	.short	0x0018


	//----- nvinfo : EIATTR_PARAM_CBANK
	.align		4
        /*0070*/ 	.byte	0x04, 0x0a
        /*0072*/ 	.short	(.L_29 - .L_28)
	.align		4
.L_28:
        /*0074*/ 	.word	index@(.nv.constant0._Z10blurKernelPhS_ii)
        /*0078*/ 	.short	0x0380
        /*007a*/ 	.short	0x0018


	//----- nvinfo : EIATTR_SW_WAR
	.align		4
.L_29:
        /*007c*/ 	.byte	0x04, 0x36
        /*007e*/ 	.short	(.L_31 - .L_30)
.L_30:
        /*0080*/ 	.word	0x00000008
.L_31:


//--------------------- .nv.info._Z26colortoGrayscaleConvertionPhS_ii --------------------------
	.section	.nv.info._Z26colortoGrayscaleConvertionPhS_ii,"",@"SHT_CUDA_INFO"
	.sectionflags	@""
	.align	4


	//----- nvinfo : EIATTR_CUDA_API_VERSION
	.align		4
        /*0000*/ 	.byte	0x04, 0x37
        /*0002*/ 	.short	(.L_33 - .L_32)
.L_32:
        /*0004*/ 	.word	0x00000082


	//----- nvinfo : EIATTR_KPARAM_INFO
	.align		4
.L_33:
        /*0008*/ 	.byte	0x04, 0x17
        /*000a*/ 	.short	(.L_35 - .L_34)
.L_34:
        /*000c*/ 	.word	0x00000000
        /*0010*/ 	.short	0x0003
        /*0012*/ 	.short	0x0014
        /*0014*/ 	.byte	0x00, 0xf0, 0x11, 0x00


	//----- nvinfo : EIATTR_KPARAM_INFO
	.align		4
.L_35:
        /*0018*/ 	.byte	0x04, 0x17
        /*001a*/ 	.short	(.L_37 - .L_36)
.L_36:
        /*001c*/ 	.word	0x00000000
        /*0020*/ 	.short	0x0002
        /*0022*/ 	.short	0x0010
        /*0024*/ 	.byte	0x00, 0xf0, 0x11, 0x00


	//----- nvinfo : EIATTR_KPARAM_INFO
	.align		4
.L_37:
        /*0028*/ 	.byte	0x04, 0x17
        /*002a*/ 	.short	(.L_39 - .L_38)
.L_38:
        /*002c*/ 	.word	0x00000000
        /*0030*/ 	.short	0x0001
        /*0032*/ 	.short	0x0008
        /*0034*/ 	.byte	0x00, 0xf5, 0x21, 0x00


	//----- nvinfo : EIATTR_KPARAM_INFO
	.align		4
.L_39:
        /*0038*/ 	.byte	0x04, 0x17
        /*003a*/ 	.short	(.L_41 - .L_40)
.L_40:
        /*003c*/ 	.word	0x00000000
        /*0040*/ 	.short	0x0000
        /*0042*/ 	.short	0x0000
        /*0044*/ 	.byte	0x00, 0xf5, 0x21, 0x00


	//----- nvinfo : EIATTR_SPARSE_MMA_MASK
	.align		4
.L_41:
        /*0048*/ 	.byte	0x03, 0x50
        /*004a*/ 	.short	0x0000


	//----- nvinfo : EIATTR_MAXREG_COUNT
	.align		4
        /*004c*/ 	.byte	0x03, 0x1b
        /*004e*/ 	.short	0x00ff


	//----- nvinfo : EIATTR_MERCURY_ISA_VERSION
	.align		4
        /*0050*/ 	.byte	0x03, 0x5f
        /*0052*/ 	.short	0x0101


	//----- nvinfo : EIATTR_VRC_CTA_INIT_COUNT
	.align		4
        /*0054*/ 	.byte	0x02, 0x4a
	.zero		1
	.zero		1


	//----- nvinfo : EIATTR_EXIT_INSTR_OFFSETS
	.align		4
        /*0058*/ 	.byte	0x04, 0x1c
        /*005a*/ 	.short	(.L_43 - .L_42)


	//   ....[0]....
.L_42:
        /*005c*/ 	.word	0x000000c0


	//   ....[1]....
        /*0060*/ 	.word	0x00000200


	//----- nvinfo : EIATTR_CBANK_PARAM_SIZE
	.align		4
.L_43:
        /*0064*/ 	.byte	0x03, 0x19
        /*0066*/ 	.short	0x0018


	//----- nvinfo : EIATTR_PARAM_CBANK
	.align		4
        /*0068*/ 	.byte	0x04, 0x0a
        /*006a*/ 	.short	(.L_45 - .L_44)
	.align		4
.L_44:
        /*006c*/ 	.word	index@(.nv.constant0._Z26colortoGrayscaleConvertionPhS_ii)
        /*0070*/ 	.short	0x0380
        /*0072*/ 	.short	0x0018


	//----- nvinfo : EIATTR_SW_WAR
	.align		4
.L_45:
        /*0074*/ 	.byte	0x04, 0x36
        /*0076*/ 	.short	(.L_47 - .L_46)
.L_46:
        /*0078*/ 	.word	0x00000008
.L_47:


//--------------------- .nv.callgraph             --------------------------
	.section	.nv.callgraph,"",@"SHT_CUDA_CALLGRAPH"
	.align	4
	.sectionentsize	8
	.align		4
        /*0000*/ 	.word	0x00000000
	.align		4
        /*0004*/ 	.word	0xffffffff
	.align		4
        /*0008*/ 	.word	0x00000000
	.align		4
        /*000c*/ 	.word	0xfffffffe
	.align		4
        /*0010*/ 	.word	0x00000000
	.align		4
        /*0014*/ 	.word	0xfffffffd
	.align		4
        /*0018*/ 	.word	0x00000000
	.align		4
        /*001c*/ 	.word	0xfffffffc


//--------------------- .text._Z10blurKernelPhS_ii --------------------------
	.section	.text._Z10blurKernelPhS_ii,"ax",@progbits
	.align	128
        .global         _Z10blurKernelPhS_ii
        .type           _Z10blurKernelPhS_ii,@function
        .size           _Z10blurKernelPhS_ii,(.L_x_2 - _Z10blurKernelPhS_ii)
        .other          _Z10blurKernelPhS_ii,@"STO_CUDA_ENTRY STV_DEFAULT"
_Z10blurKernelPhS_ii:
.text._Z10blurKernelPhS_ii:
[----:B------:R-:W-:Y:S01]  /*0000*/  LDC R1, c[0x0][0x37c] ;  /* 0x0000df00ff017b82 */ /* 0x000fe20000000800 */
[----:B------:R-:W0:Y:S07]  /*0010*/  S2R R2, SR_TID.Y ;  /* 0x0000000000027919 */ /* 0x000e2e0000002200 */
[----:B------:R-:W1:Y:S01]  /*0020*/  LDC R11, c[0x0][0x360] ;  /* 0x0000d800ff0b7b82 */ /* 0x000e620000000800 */
[----:B------:R-:W1:Y:S07]  /*0030*/  S2R R0, SR_TID.X ;  /* 0x0000000000007919 */ /* 0x000e6e0000002100 */
[----:B------:R-:W0:Y:S08]  /*0040*/  S2UR UR5, SR_CTAID.Y ;  /* 0x00000000000579c3 */ /* 0x000e300000002600 */
[----:B------:R-:W0:Y:S08]  /*0050*/  LDC R9, c[0x0][0x364] ;  /* 0x0000d900ff097b82 */ /* 0x000e300000000800 */
[----:B------:R-:W1:Y:S08]  /*0060*/  S2UR UR4, SR_CTAID.X ;  /* 0x00000000000479c3 */ /* 0x000e700000002500 */
[----:B------:R-:W2:Y:S01]  /*0070*/  LDC.64 R6, c[0x0][0x390] ;  /* 0x0000e400ff067b82 */ /* 0x000ea20000000a00 */
[----:B0-----:R-:W-:-:S02]  /*0080*/  IMAD R9, R9, UR5, R2 ;  /* 0x0000000509097c24 */ /* 0x001fc4000f8e0202 */
[----:B-1----:R-:W-:-:S03]  /*0090*/  IMAD R11, R11, UR4, R0 ;  /* 0x000000040b0b7c24 */ /* 0x002fc6000f8e0200 */
[----:B--2---:R-:W-:-:S04]  /*00a0*/  ISETP.GE.AND P0, PT, R9, R7, PT ;  /* 0x000000070900720c */ /* 0x004fc80003f06270 */
[----:B------:R-:W-:-:S13]  /*00b0*/  ISETP.GE.OR P0, PT, R11, R6, P0 ;  /* 0x000000060b00720c */ /* 0x000fda0000706670 */
[----:B------:R-:W-:Y:S05]  /*00c0*/  @P0 EXIT ;  /* 0x000000000000094d */ /* 0x000fea0003800000 */
[----:B------:R-:W0:Y:S01]  /*00d0*/  LDCU.64 UR6, c[0x0][0x388] ;  /* 0x00007100ff0677ac */ /* 0x000e220008000a00 */
[C---:B------:R-:W-:Y:S01]  /*00e0*/  VIADD R18, R9.reuse, 0xffffffff ;  /* 0xffffffff09127836 */ /* 0x040fe20000000000 */
[C---:B------:R-:W-:Y:S01]  /*00f0*/  ISETP.NE.AND P2, PT, R9.reuse, RZ, PT ;  /* 0x000000ff0900720c */ /* 0x040fe20003f45270 */
[-C--:B------:R-:W-:Y:S01]  /*0100*/  IMAD R0, R9, R6.reuse, RZ ;  /* 0x0000000609007224 */ /* 0x080fe200078e02ff */
[----:B------:R-:W1:Y:S01]  /*0110*/  LDCU.64 UR4, c[0x0][0x358] ;  /* 0x00006b00ff0477ac */ /* 0x000e620008000a00 */
[----:B------:R-:W-:Y:S01]  /*0120*/  IMAD R12, R18, R6, RZ ;  /* 0x00000006120c7224 */ /* 0x000fe200078e02ff */
[C---:B------:R-:W-:Y:S02]  /*0130*/  ISETP.GE.AND P6, PT, R11.reuse, 0x1, PT ;  /* 0x000000010b00780c */ /* 0x040fe40003fc6270 */
[----:B------:R-:W-:Y:S02]  /*0140*/  ISETP.LT.OR P2, PT, R11, 0x1, !P2 ;  /* 0x000000010b00780c */ /* 0x000fe40005741670 */
[----:B------:R-:W-:-:S02]  /*0150*/  SHF.R.S32.HI R15, RZ, 0x1f, R11 ;  /* 0x0000001fff0f7819 */ /* 0x000fc4000001140b */
[----:B------:R-:W-:Y:S02]  /*0160*/  SHF.R.S32.HI R10, RZ, 0x1f, R0 ;  /* 0x0000001fff0a7819 */ /* 0x000fe40000011400 */
[----:B------:R-:W-:Y:S02]  /*0170*/  SHF.R.S32.HI R8, RZ, 0x1f, R12 ;  /* 0x0000001fff087819 */ /* 0x000fe4000001140c */
[--C-:B0-----:R-:W-:Y:S02]  /*0180*/  IADD3 R2, P3, P4, R0, UR6, R11.reuse ;  /* 0x0000000600027c10 */ /* 0x101fe4000fc7e00b */
[----:B------:R-:W-:Y:S02]  /*0190*/  IADD3 R4, P0, P1, R12, UR6, R11 ;  /* 0x000000060c047c10 */ /* 0x000fe4000f91e00b */
[--C-:B------:R-:W-:Y:S01]  /*01a0*/  IADD3.X R3, PT, PT, R10, UR7, R15.reuse, P3, P4 ;  /* 0x000000070a037c10 */ /* 0x100fe20009fe840f */
[----:B------:R-:W-:Y:S01]  /*01b0*/  IMAD.MOV.U32 R10, RZ, RZ, RZ ;  /* 0x000000ffff0a7224 */ /* 0x000fe200078e00ff */
[----:B------:R-:W-:-:S03]  /*01c0*/  IADD3.X R5, PT, PT, R8, UR7, R15, P0, P1 ;  /* 0x0000000708057c10 */ /* 0x000fc600087e240f */
[----:B-1----:R-:W2:Y:S04]  /*01d0*/  @P6 LDG.E.U8 R13, desc[UR4][R2.64+-0x1] ;  /* 0xffffff04020d6981 */ /* 0x002ea8000c1e1100 */
[----:B------:R-:W2:Y:S01]  /*01e0*/  @!P2 LDG.E.U8 R10, desc[UR4][R4.64+-0x1] ;  /* 0xffffff04040aa981 */ /* 0x000ea2000c1e1100 */
[----:B------:R-:W-:Y:S01]  /*01f0*/  ISETP.GE.U32.AND P1, PT, R18, R7, PT ;  /* 0x000000071200720c */ /* 0x000fe20003f26070 */
[----:B------:R-:W-:Y:S01]  /*0200*/  IMAD R20, R9, R6, R6 ;  /* 0x0000000609147224 */ /* 0x000fe200078e0206 */
[----:B------:R-:W-:Y:S01]  /*0210*/  ISETP.GE.AND P5, PT, R11, RZ, PT ;  /* 0x000000ff0b00720c */ /* 0x000fe20003fa6270 */
[----:B------:R-:W-:Y:S01]  /*0220*/  VIADD R14, R9, 0x1 ;  /* 0x00000001090e7836 */ /* 0x000fe20000000000 */
[----:B------:R-:W-:Y:S02]  /*0230*/  ISETP.LT.OR P1, PT, R11, RZ, P1 ;  /* 0x000000ff0b00720c */ /* 0x000fe40000f21670 */
[----:B------:R-:W-:-:S02]  /*0240*/  SHF.R.S32.HI R16, RZ, 0x1f, R20 ;  /* 0x0000001fff107819 */ /* 0x000fc40000011414 */
[----:B------:R-:W-:Y:S02]  /*0250*/  IADD3 R8, P0, P4, R20, UR6, R11 ;  /* 0x0000000614087c10 */ /* 0x000fe4000fc1e00b */
[----:B------:R-:W-:Y:S02]  /*0260*/  ISETP.GE.U32.AND P3, PT, R14, R7, PT ;  /* 0x000000070e00720c */ /* 0x000fe40003f66070 */
[----:B------:R-:W-:Y:S01]  /*0270*/  IADD3.X R9, PT, PT, R16, UR7, R15, P0, P4 ;  /* 0x0000000710097c10 */ /* 0x000fe200087e840f */
[----:B------:R-:W-:Y:S01]  /*0280*/  VIADD R15, R11, 0x1 ;  /* 0x000000010b0f7836 */ /* 0x000fe20000000000 */
[----:B------:R-:W-:Y:S01]  /*0290*/  PLOP3.LUT P4, PT, PT, PT, PT, 0x8, 0x80 ;  /* 0x000000000080781c */ /* 0x000fe20003f8e170 */
[----:B------:R-:W-:Y:S01]  /*02a0*/  IMAD.MOV.U32 R16, RZ, RZ, RZ ;  /* 0x000000ffff107224 */ /* 0x000fe200078e00ff */
[----:B------:R-:W-:Y:S01]  /*02b0*/  @P5 PLOP3.LUT P4, PT, P3, PT, PT, 0x8, 0x80 ;  /* 0x000000000080581c */ /* 0x000fe20001f8e170 */
[----:B------:R-:W-:Y:S01]  /*02c0*/  @!P2 IMAD.MOV.U32 R16, RZ, RZ, 0x1 ;  /* 0x00000001ff10a424 */ /* 0x000fe200078e00ff */
[----:B------:R-:W-:Y:S01]  /*02d0*/  ISETP.GE.AND P0, PT, R15, R6, PT ;  /* 0x000000060f00720c */ /* 0x000fe20003f06270 */
[C---:B------:R-:W-:Y:S01]  /*02e0*/  @!P1 IMAD.IADD R12, R11.reuse, 0x1, R12 ;  /* 0x000000010b0c9824 */ /* 0x040fe200078e020c */
[C---:B------:R-:W-:Y:S01]  /*02f0*/  ISETP.LT.OR P2, PT, R11.reuse, 0x1, P3 ;  /* 0x000000010b00780c */ /* 0x040fe20001f41670 */
[----:B------:R-:W-:Y:S01]  /*0300*/  @P6 VIADD R16, R16, 0x1 ;  /* 0x0000000110106836 */ /* 0x000fe20000000000 */
[C---:B------:R-:W-:Y:S01]  /*0310*/  ISETP.GT.AND P0, PT, R11.reuse, -0x2, !P0 ;  /* 0xfffffffe0b00780c */ /* 0x040fe20004704270 */
[----:B------:R-:W-:-:S06]  /*0320*/  @P5 IMAD.IADD R6, R11, 0x1, R0 ;  /* 0x000000010b065824 */ /* 0x000fcc00078e0200 */
[----:B------:R-:W-:-:S04]  /*0330*/  @P4 IMAD.IADD R20, R11, 0x1, R20 ;  /* 0x000000010b144824 */ /* 0x000fc800078e0214 */
[----:B------:R-:W3:Y:S04]  /*0340*/  @!P2 LDG.E.U8 R17, desc[UR4][R8.64+-0x1] ;  /* 0xffffff040811a981 */ /* 0x000ee8000c1e1100 */
[----:B------:R-:W4:Y:S01]  /*0350*/  @P0 LDG.E.U8 R3, desc[UR4][R2.64+0x1] ;  /* 0x0000010402030981 */ /* 0x000f22000c1e1100 */
[----:B--2---:R-:W-:Y:S01]  /*0360*/  @P6 IMAD.IADD R10, R10, 0x1, R13 ;  /* 0x000000010a0a6824 */ /* 0x004fe200078e020d */
[----:B------:R-:W-:-:S04]  /*0370*/  @!P1 IADD3 R14, P6, PT, R12, UR6, RZ ;  /* 0x000000060c0e9c10 */ /* 0x000fc8000ffde0ff */
[----:B------:R-:W-:Y:S02]  /*0380*/  @!P1 LEA.HI.X.SX32 R15, R12, UR7, 0x1, P6 ;  /* 0x000000070c0f9c11 */ /* 0x000fe4000b0f0eff */
[----:B------:R-:W-:-:S04]  /*0390*/  @P5 IADD3 R12, P6, PT, R6, UR6, RZ ;  /* 0x00000006060c5c10 */ /* 0x000fc8000ffde0ff */
[----:B------:R-:W-:Y:S01]  /*03a0*/  @P5 LEA.HI.X.SX32 R13, R6, UR7, 0x1, P6 ;  /* 0x00000007060d5c11 */ /* 0x000fe2000b0f0eff */
[----:B------:R-:W2:Y:S01]  /*03b0*/  @!P1 LDG.E.U8 R15, desc[UR4][R14.64] ;  /* 0x000000040e0f9981 */ /* 0x000ea2000c1e1100 */
[----:B------:R-:W-:-:S04]  /*03c0*/  @P4 IADD3 R6, P6, PT, R20, UR6, RZ ;  /* 0x0000000614064c10 */ /* 0x000fc8000ffde0ff */
[----:B------:R-:W-:Y:S01]  /*03d0*/  @P4 LEA.HI.X.SX32 R19, R20, UR7, 0x1, P6 ;  /* 0x0000000714134c11 */ /* 0x000fe2000b0f0eff */
[----:B------:R-:W5:Y:S01]  /*03e0*/  @P5 LDG.E.U8 R13, desc[UR4][R12.64] ;  /* 0x000000040c0d5981 */ /* 0x000f62000c1e1100 */
[----:B------:R-:W-:Y:S02]  /*03f0*/  PLOP3.LUT P6, PT, PT, PT, PT, 0x8, 0x80 ;  /* 0x000000000080781c */ /* 0x000fe40003fce170 */
[----:B------:R-:W-:Y:S02]  /*0400*/  @P0 PLOP3.LUT P6, PT, P3, PT, PT, 0x8, 0x80 ;  /* 0x000000000080081c */ /* 0x000fe40001fce170 */
[----:B------:R-:W-:Y:S01]  /*0410*/  ISETP.GE.U32.OR P3, PT, R18, R7, !P0 ;  /* 0x000000071200720c */ /* 0x000fe20004766470 */
[----:B------:R-:W-:-:S06]  /*0420*/  @P4 IMAD.MOV.U32 R7, RZ, RZ, R19 ;  /* 0x000000ffff074224 */ /* 0x000fcc00078e0013 */
[----:B------:R-:W4:Y:S04]  /*0430*/  @P4 LDG.E.U8 R7, desc[UR4][R6.64] ;  /* 0x0000000406074981 */ /* 0x000f28000c1e1100 */
[----:B------:R-:W4:Y:S04]  /*0440*/  @P6 LDG.E.U8 R9, desc[UR4][R8.64+0x1] ;  /* 0x0000010408096981 */ /* 0x000f28000c1e1100 */
[----:B------:R-:W4:Y:S01]  /*0450*/  @!P3 LDG.E.U8 R5, desc[UR4][R4.64+0x1] ;  /* 0x000001040405b981 */ /* 0x000f22000c1e1100 */
[----:B---3--:R-:W-:Y:S02]  /*0460*/  @!P2 IMAD.IADD R10, R10, 0x1, R17 ;  /* 0x000000010a0aa824 */ /* 0x008fe400078e0211 */
[----:B------:R-:W-:-:S04]  /*0470*/  @!P2 VIADD R16, R16, 0x1 ;  /* 0x000000011010a836 */ /* 0x000fc80000000000 */
[----:B------:R-:W-:-:S04]  /*0480*/  @!P1 VIADD R16, R16, 0x1 ;  /* 0x0000000110109836 */ /* 0x000fc80000000000 */
[----:B------:R-:W-:-:S04]  /*0490*/  @P5 VIADD R16, R16, 0x1 ;  /* 0x0000000110105836 */ /* 0x000fc80000000000 */
[----:B------:R-:W-:-:S04]  /*04a0*/  @P4 VIADD R16, R16, 0x1 ;  /* 0x0000000110104836 */ /* 0x000fc80000000000 */
[----:B------:R-:W-:-:S04]  /*04b0*/  @!P3 VIADD R16, R16, 0x1 ;  /* 0x000000011010b836 */ /* 0x000fc80000000000 */
[----:B------:R-:W-:-:S04]  /*04c0*/  @P0 VIADD R16, R16, 0x1 ;  /* 0x0000000110100836 */ /* 0x000fc80000000000 */
[----:B------:R-:W-:-:S05]  /*04d0*/  @P6 VIADD R16, R16, 0x1 ;  /* 0x0000000110106836 */ /* 0x000fca0000000000 */
[----:B------:R-:W-:Y:S01]  /*04e0*/  LOP3.LUT R16, R16, 0xffff, RZ, 0xc0, !PT ;  /* 0x0000ffff10107812 */ /* 0x000fe200078ec0ff */
[----:B--2---:R-:W-:-:S04]  /*04f0*/  @!P1 IMAD.IADD R10, R10, 0x1, R15 ;  /* 0x000000010a0a9824 */ /* 0x004fc800078e020f */
[----:B-----5:R-:W-:-:S04]  /*0500*/  @P5 IMAD.IADD R10, R10, 0x1, R13 ;  /* 0x000000010a0a5824 */ /* 0x020fc800078e020d */
[----:B----4-:R-:W-:-:S04]  /*0510*/  @P4 IMAD.IADD R10, R10, 0x1, R7 ;  /* 0x000000010a0a4824 */ /* 0x010fc800078e0207 */
[----:B------:R-:W-:-:S04]  /*0520*/  @!P3 IMAD.IADD R10, R10, 0x1, R5 ;  /* 0x000000010a0ab824 */ /* 0x000fc800078e0205 */
[----:B------:R-:W-:-:S04]  /*0530*/  @P0 IMAD.IADD R10, R10, 0x1, R3 ;  /* 0x000000010a0a0824 */ /* 0x000fc800078e0203 */
[----:B------:R-:W-:-:S05]  /*0540*/  @P6 IMAD.IADD R10, R10, 0x1, R9 ;  /* 0x000000010a0a6824 */ /* 0x000fca00078e0209 */
[----:B------:R-:W-:Y:S02]  /*0550*/  LOP3.LUT R10, R10, 0xffff, RZ, 0xc0, !PT ;  /* 0x0000ffff0a0a7812 */ /* 0x000fe400078ec0ff */
[----:B------:R-:W-:-:S07]  /*0560*/  MOV R6, 0x580 ;  /* 0x0000058000067802 */ /* 0x000fce0000000f00 */
[----:B------:R-:W-:Y:S05]  /*0570*/  CALL.REL.NOINC `($__internal_0_$__cuda_sm20_div_u16) ;  /* 0x0000000000187944 */ /* 0x000fea0003c00000 */
[----:B------:R-:W0:Y:S01]  /*0580*/  LDCU.64 UR6, c[0x0][0x380] ;  /* 0x00007000ff0677ac */ /* 0x000e220008000a00 */
[----:B------:R-:W-:-:S05]  /*0590*/  IMAD.IADD R0, R11, 0x1, R0 ;  /* 0x000000010b007824 */ /* 0x000fca00078e0200 */
[----:B0-----:R-:W-:-:S04]  /*05a0*/  IADD3 R2, P0, PT, R0, UR6, RZ ;  /* 0x0000000600027c10 */ /* 0x001fc8000ff1e0ff */
[----:B------:R-:W-:-:S05]  /*05b0*/  LEA.HI.X.SX32 R3, R0, UR7, 0x1, P0 ;  /* 0x0000000700037c11 */ /* 0x000fca00080f0eff */
[----:B------:R-:W-:Y:S01]  /*05c0*/  STG.E.U8 desc[UR4][R2.64], R7 ;  /* 0x0000000702007986 */ /* 0x000fe2000c101104 */
[----:B------:R-:W-:Y:S05]  /*05d0*/  EXIT ;  /* 0x000000000000794d */ /* 0x000fea0003800000 */
        .weak           $__internal_0_$__cuda_sm20_div_u16
        .type           $__internal_0_$__cuda_sm20_div_u16,@function
        .size           $__internal_0_$__cuda_sm20_div_u16,(.L_x_2 - $__internal_0_$__cuda_sm20_div_u16)
$__internal_0_$__cuda_sm20_div_u16:
[----:B------:R-:W0:Y:S01]  /*05e0*/  I2F.U16 R2, R16 ;  /* 0x0000001000027306 */ /* 0x000e220000101000 */
[----:B------:R-:W-:Y:S01]  /*05f0*/  IMAD.MOV.U32 R3, RZ, RZ, 0x4b800000 ;  /* 0x4b800000ff037424 */ /* 0x000fe200078e00ff */
[C---:B0-----:R-:W-:Y:S02]  /*0600*/  FSETP.GEU.AND P1, PT, |R2|.reuse, 1.175494350822287508e-38, PT ;  /* 0x008000000200780b */ /* 0x041fe40003f2e200 */
[----:B------:R-:W-:Y:S02]  /*0610*/  FSETP.GT.AND P0, PT, |R2|, 8.50705917302346158658e+37, PT ;  /* 0x7e8000000200780b */ /* 0x000fe40003f04200 */
[----:B------:R-:W-:-:S04]  /*0620*/  FSEL R3, R3, 1, !P1 ;  /* 0x3f80000003037808 */ /* 0x000fc80004800000 */
[----:B------:R-:W-:Y:S02]  /*0630*/  FSEL R3, R3, 0.25, !P0 ;  /* 0x3e80000003037808 */ /* 0x000fe40004000000 */
[----:B------:R-:W-:-:S03]  /*0640*/  ISETP.NE.U32.AND P0, PT, R16, RZ, PT ;  /* 0x000000ff1000720c */ /* 0x000fc60003f05070 */
[----:B------:R-:W-:Y:S01]  /*0650*/  FMUL R4, R2, R3 ;  /* 0x0000000302047220 */ /* 0x000fe20000400000 */
[----:B------:R-:W-:-:S04]  /*0660*/  LOP3.LUT R2, R10, 0xffff, RZ, 0xc0, !PT ;  /* 0x0000ffff0a027812 */ /* 0x000fc800078ec0ff */
[----:B------:R-:W-:Y:S01]  /*0670*/  I2FP.F32.U32.RZ R2, R2 ;  /* 0x0000000200027245 */ /* 0x000fe2000020d000 */
[----:B------:R-:W0:Y:S02]  /*0680*/  MUFU.RCP R4, R4 ;  /* 0x0000000400047308 */ /* 0x000e240000001000 */
[----:B0-----:R-:W-:-:S04]  /*0690*/  FMUL R3, R3, R4 ;  /* 0x0000000403037220 */ /* 0x001fc80000400000 */
[----:B------:R-:W-:-:S04]  /*06a0*/  VIADD R3, R3, 0x2 ;  /* 0x0000000203037836 */ /* 0x000fc80000000000 */
[----:B------:R-:W-:Y:S01]  /*06b0*/  FMUL.RZ R5, R2, R3 ;  /* 0x0000000302057220 */ /* 0x000fe2000040c000 */
[----:B------:R-:W-:Y:S02]  /*06c0*/  IMAD.MOV.U32 R2, RZ, RZ, R6 ;  /* 0x000000ffff027224 */ /* 0x000fe400078e0006 */
[----:B------:R-:W-:-:S03]  /*06d0*/  IMAD.MOV.U32 R3, RZ, RZ, 0x0 ;  /* 0x00000000ff037424 */ /* 0x000fc600078e00ff */
[----:B------:R-:W0:Y:S02]  /*06e0*/  F2I.U32.TRUNC.NTZ R5, R5 ;  /* 0x0000000500057305 */ /* 0x000e24000020f000 */
[----:B0-----:R-:W-:Y:S01]  /*06f0*/  LOP3.LUT R7, R5, 0xffff, RZ, 0xc0, !PT ;  /* 0x0000ffff05077812 */ /* 0x001fe200078ec0ff */
[----:B------:R-:W-:Y:S01]  /*0700*/  @!P0 IMAD.MOV.U32 R7, RZ, RZ, -0x1 ;  /* 0xffffffffff078424 */ /* 0x000fe200078e00ff */
[----:B------:R-:W-:Y:S06]  /*0710*/  RET.REL.NODEC R2 `(_Z10blurKernelPhS_ii) ;  /* 0xfffffff802387950 */ /* 0x000fec0003c3ffff */
.L_x_0:
[----:B------:R-:W-:-:S00]  /*0720*/  BRA `(.L_x_0) ;  /* 0xfffffffc00fc7947 */ /* 0x000fc0000383ffff */
[----:B------:R-:W-:-:S00]  /*0730*/  NOP ;  /* 0x0000000000007918 */ /* 0x000fc00000000000 */
        /* <DEDUP_REMOVED lines=12> */
.L_x_2:


//--------------------- .text._Z26colortoGrayscaleConvertionPhS_ii --------------------------
	.section	.text._Z26colortoGrayscaleConvertionPhS_ii,"ax",@progbits
	.align	128
        .global         _Z26colortoGrayscaleConvertionPhS_ii
        .type           _Z26colortoGrayscaleConvertionPhS_ii,@function
        .size           _Z26colortoGrayscaleConvertionPhS_ii,(.L_x_4 - _Z26colortoGrayscaleConvertionPhS_ii)
        .other          _Z26colortoGrayscaleConvertionPhS_ii,@"STO_CUDA_ENTRY STV_DEFAULT"
_Z26colortoGrayscaleConvertionPhS_ii:
.text._Z26colortoGrayscaleConvertionPhS_ii:
[----:B------:R-:W-:Y:S01]  /*0000*/  LDC R1, c[0x0][0x37c] ;  /* 0x0000df00ff017b82 */ /* 0x000fe20000000800 */
[----:B------:R-:W0:Y:S07]  /*0010*/  S2R R2, SR_TID.Y ;  /* 0x0000000000027919 */ /* 0x000e2e0000002200 */
[----:B------:R-:W1:Y:S01]  /*0020*/  LDC R0, c[0x0][0x360] ;  /* 0x0000d800ff007b82 */ /* 0x000e620000000800 */
[----:B------:R-:W2:Y:S01]  /*0030*/  LDCU.64 UR6, c[0x0][0x390] ;  /* 0x00007200ff0677ac */ /* 0x000ea20008000a00 */
[----:B------:R-:W1:Y:S06]  /*0040*/  S2R R5, SR_TID.X ;  /* 0x0000000000057919 */ /* 0x000e6c0000002100 */
[----:B------:R-:W0:Y:S08]  /*0050*/  S2UR UR5, SR_CTAID.Y ;  /* 0x00000000000579c3 */ /* 0x000e300000002600 */
[----:B------:R-:W0:Y:S08]  /*0060*/  LDC R3, c[0x0][0x364] ;  /* 0x0000d900ff037b82 */ /* 0x000e300000000800 */
[----:B------:R-:W1:Y:S01]  /*0070*/  S2UR UR4, SR_CTAID.X ;  /* 0x00000000000479c3 */ /* 0x000e620000002500 */
[----:B0-----:R-:W-:-:S05]  /*0080*/  IMAD R3, R3, UR5, R2 ;  /* 0x0000000503037c24 */ /* 0x001fca000f8e0202 */
[----:B--2---:R-:W-:Y:S01]  /*0090*/  ISETP.GE.AND P0, PT, R3, UR7, PT ;  /* 0x0000000703007c0c */ /* 0x004fe2000bf06270 */
[----:B-1----:R-:W-:-:S05]  /*00a0*/  IMAD R0, R0, UR4, R5 ;  /* 0x0000000400007c24 */ /* 0x002fca000f8e0205 */
[----:B------:R-:W-:-:S13]  /*00b0*/  ISETP.GE.OR P0, PT, R0, UR6, P0 ;  /* 0x0000000600007c0c */ /* 0x000fda0008706670 */
[----:B------:R-:W-:Y:S05]  /*00c0*/  @P0 EXIT ;  /* 0x000000000000094d */ /* 0x000fea0003800000 */
[----:B------:R-:W0:Y:S01]  /*00d0*/  LDCU.128 UR8, c[0x0][0x380] ;  /* 0x00007000ff0877ac */ /* 0x000e220008000c00 */
[----:B------:R-:W-:Y:S01]  /*00e0*/  IMAD R0, R3, UR6, R0 ;  /* 0x0000000603007c24 */ /* 0x000fe2000f8e0200 */
[----:B------:R-:W1:Y:S03]  /*00f0*/  LDCU.64 UR4, c[0x0][0x358] ;  /* 0x00006b00ff0477ac */ /* 0x000e660008000a00 */
[----:B------:R-:W-:-:S05]  /*0100*/  IMAD R3, R0, 0x3, RZ ;  /* 0x0000000300037824 */ /* 0x000fca00078e02ff */
[----:B0-----:R-:W-:-:S04]  /*0110*/  IADD3 R2, P0, PT, R3, UR10, RZ ;  /* 0x0000000a03027c10 */ /* 0x001fc8000ff1e0ff */
[----:B------:R-:W-:-:S05]  /*0120*/  LEA.HI.X.SX32 R3, R3, UR11, 0x1, P0 ;  /* 0x0000000b03037c11 */ /* 0x000fca00080f0eff */
[----:B-1----:R-:W2:Y:S04]  /*0130*/  LDG.E.U8 R5, desc[UR4][R2.64+0x1] ;  /* 0x0000010402057981 */ /* 0x002ea8000c1e1100 */
[----:B------:R-:W3:Y:S04]  /*0140*/  LDG.E.U8 R4, desc[UR4][R2.64] ;  /* 0x0000000402047981 */ /* 0x000ee8000c1e1100 */
[----:B------:R-:W4:Y:S01]  /*0150*/  LDG.E.U8 R6, desc[UR4][R2.64+0x2] ;  /* 0x0000020402067981 */ /* 0x000f22000c1e1100 */
[----:B--2---:R-:W-:Y:S02]  /*0160*/  I2FP.F32.U32 R5, R5 ;  /* 0x0000000500057245 */ /* 0x004fe40000201000 */
[----:B---3--:R-:W-:-:S03]  /*0170*/  I2FP.F32.U32 R4, R4 ;  /* 0x0000000400047245 */ /* 0x008fc60000201000 */
[----:B------:R-:W-:Y:S01]  /*0180*/  FMUL R5, R5, 0.72000002861022949219 ;  /* 0x3f3851ec05057820 */ /* 0x000fe20000400000 */
[----:B----4-:R-:W-:-:S03]  /*0190*/  I2FP.F32.U32 R7, R6 ;  /* 0x0000000600077245 */ /* 0x010fc60000201000 */
[----:B------:R-:W-:-:S04]  /*01a0*/  FFMA R4, R4, 0.20999999344348907471, R5 ;  /* 0x3e570a3d04047823 */ /* 0x000fc80000000005 */
[----:B------:R-:W-:Y:S01]  /*01b0*/  FFMA R7, R7, 0.070000000298023223877, R4 ;  /* 0x3d8f5c2907077823 */ /* 0x000fe20000000004 */
[----:B------:R-:W-:-:S04]  /*01c0*/  IADD3 R4, P0, PT, R0, UR8, RZ ;  /* 0x0000000800047c10 */ /* 0x000fc8000ff1e0ff */
[----:B------:R-:W-:Y:S01]  /*01d0*/  LEA.HI.X.SX32 R5, R0, UR9, 0x1, P0 ;  /* 0x0000000900057c11 */ /* 0x000fe200080f0eff */
[----:B------:R-:W0:Y:S04]  /*01e0*/  F2I.U32.TRUNC.NTZ R7, R7 ;  /* 0x0000000700077305 */ /* 0x000e28000020f000 */
[----:B0-----:R-:W-:Y:S01]  /*01f0*/  STG.E.U8 desc[UR4][R4.64], R7 ;  /* 0x0000000704007986 */ /* 0x001fe2000c101104 */
[----:B------:R-:W-:Y:S05]  /*0200*/  EXIT ;  /* 0x000000000000794d */ /* 0x000fea0003800000 */
.L_x_1:
        /* <DEDUP_REMOVED lines=15> */
.L_x_4:


//--------------------- .nv.shared.reserved.0     --------------------------
	.section	.nv.shared.reserved.0,"aw",@nobits
	.weak		__nv_reservedSMEM_offset_0_alias
	.size		__nv_reservedSMEM_offset_0_alias, 0, 64
	.other		__nv_reservedSMEM_offset_0_alias,@"STO_CUDA_RESERVED_SHARED STV_DEFAULT"
__nv_reservedSMEM_offset_0_alias:
	.zero		0
	.zero		64


//--------------------- .nv.constant0._Z10blurKernelPhS_ii --------------------------
	.section	.nv.constant0._Z10blurKernelPhS_ii,"a",@progbits
	.sectionflags	@""
	.align	4
.nv.constant0._Z10blurKernelPhS_ii:
	.zero		920


//--------------------- .nv.constant0._Z26colortoGrayscaleConvertionPhS_ii --------------------------
	.section	.nv.constant0._Z26colortoGrayscaleConvertionPhS_ii,"a",@progbits
	.sectionflags	@""
	.align	4
.nv.constant0._Z26colortoGrayscaleConvertionPhS_ii:
	.zero		920


//--------------------- SYMBOLS --------------------------

	.type		.nv.reservedSmem.offset0,@object
	.size		.nv.reservedSmem.offset0,0x4
